//
// Generated by NVIDIA NVVM Compiler
//
// Compiler Build ID: CL-36424714
// Cuda compilation tools, release 13.0, V13.0.88
// Based on NVVM 20.0.0
//

.version 9.0
.target sm_100
.address_size 64

	// .globl	_Z23myhistogram256kernel_01PKhPj
.shared .align 4 .b8 d_bin_data_shared[1024];

.visible .entry _Z23myhistogram256kernel_01PKhPj(
	.param .u64 .ptr .align 1 _Z23myhistogram256kernel_01PKhPj_param_0,
	.param .u64 .ptr .align 1 _Z23myhistogram256kernel_01PKhPj_param_1
)
{
	.reg .b32 	%r<13>;
	.reg .b64 	%rd<9>;

	ld.param.u64 	%rd1, [_Z23myhistogram256kernel_01PKhPj_param_0];
	ld.param.u64 	%rd2, [_Z23myhistogram256kernel_01PKhPj_param_1];
	cvta.to.global.u64 	%rd3, %rd2;
	cvta.to.global.u64 	%rd4, %rd1;
	mov.u32 	%r1, %ctaid.x;
	mov.u32 	%r2, %ntid.x;
	mov.u32 	%r3, %tid.x;
	mov.u32 	%r4, %ctaid.y;
	mov.u32 	%r5, %ntid.y;
	mov.u32 	%r6, %tid.y;
	mad.lo.s32 	%r7, %r4, %r5, %r6;
	mov.u32 	%r8, %nctaid.x;
	mad.lo.s32 	%r9, %r7, %r8, %r1;
	mad.lo.s32 	%r10, %r9, %r2, %r3;
	cvt.u64.u32 	%rd5, %r10;
	add.s64 	%rd6, %rd4, %rd5;
	ld.global.u8 	%r11, [%rd6];
	mul.wide.u32 	%rd7, %r11, 4;
	add.s64 	%rd8, %rd3, %rd7;
	atom.global.add.u32 	%r12, [%rd8], 1;
	ret;

}
	// .globl	_Z23myhistogram256kernel_02PKhPj
.visible .entry _Z23myhistogram256kernel_02PKhPj(
	.param .u64 .ptr .align 1 _Z23myhistogram256kernel_02PKhPj_param_0,
	.param .u64 .ptr .align 1 _Z23myhistogram256kernel_02PKhPj_param_1
)
{
	.reg .b32 	%r<16>;
	.reg .b64 	%rd<9>;

	ld.param.u64 	%rd1, [_Z23myhistogram256kernel_02PKhPj_param_0];
	ld.param.u64 	%rd2, [_Z23myhistogram256kernel_02PKhPj_param_1];
	cvta.to.global.u64 	%rd3, %rd2;
	cvta.to.global.u64 	%rd4, %rd1;
	mov.u32 	%r1, %ctaid.x;
	mov.u32 	%r2, %ntid.x;
	mov.u32 	%r3, %tid.x;
	mov.u32 	%r4, %ctaid.y;
	mov.u32 	%r5, %ntid.y;
	mov.u32 	%r6, %tid.y;
	mad.lo.s32 	%r7, %r4, %r5, %r6;
	mov.u32 	%r8, %nctaid.x;
	mad.lo.s32 	%r9, %r7, %r8, %r1;
	mad.lo.s32 	%r10, %r9, %r2, %r3;
	cvt.u64.u32 	%rd5, %r10;
	add.s64 	%rd6, %rd4, %rd5;
	ld.global.u8 	%r11, [%rd6];
	mul.wide.u32 	%rd7, %r11, 4;
	add.s64 	%rd8, %rd3, %rd7;
	atom.global.add.u32 	%r12, [%rd8], 1;
	atom.global.add.u32 	%r13, [%rd8], 1;
	atom.global.add.u32 	%r14, [%rd8], 1;
	atom.global.add.u32 	%r15, [%rd8], 1;
	ret;

}
	// .globl	_Z23myhistogram256kernel_03PKhPj
.visible .entry _Z23myhistogram256kernel_03PKhPj(
	.param .u64 .ptr .align 1 _Z23myhistogram256kernel_03PKhPj_param_0,
	.param .u64 .ptr .align 1 _Z23myhistogram256kernel_03PKhPj_param_1
)
{
	.reg .b32 	%r<22>;
	.reg .b64 	%rd<11>;

	ld.param.u64 	%rd1, [_Z23myhistogram256kernel_03PKhPj_param_0];
	ld.param.u64 	%rd2, [_Z23myhistogram256kernel_03PKhPj_param_1];
	cvta.to.global.u64 	%rd3, %rd2;
	cvta.to.global.u64 	%rd4, %rd1;
	mov.u32 	%r1, %ctaid.x;
	mov.u32 	%r2, %ntid.x;
	mov.u32 	%r3, %tid.x;
	mov.u32 	%r4, %ctaid.y;
	mov.u32 	%r5, %ntid.y;
	mov.u32 	%r6, %tid.y;
	mad.lo.s32 	%r7, %r4, %r5, %r6;
	mov.u32 	%r8, %nctaid.x;
	mad.lo.s32 	%r9, %r7, %r8, %r1;
	mad.lo.s32 	%r10, %r9, %r2, %r3;
	shl.b32 	%r11, %r3, 2;
	mov.u32 	%r12, d_bin_data_shared;
	add.s32 	%r13, %r12, %r11;
	mov.b32 	%r14, 0;
	st.shared.u32 	[%r13], %r14;
	cvt.u64.u32 	%rd5, %r10;
	add.s64 	%rd6, %rd4, %rd5;
	ld.global.u8 	%r15, [%rd6];
	bar.sync 	0;
	mul.wide.u32 	%rd7, %r15, 4;
	add.s64 	%rd8, %rd3, %rd7;
	atom.global.add.u32 	%r16, [%rd8], 1;
	atom.global.add.u32 	%r17, [%rd8], 1;
	atom.global.add.u32 	%r18, [%rd8], 1;
	atom.global.add.u32 	%r19, [%rd8], 1;
	bar.sync 	0;
	mul.wide.u32 	%rd9, %r3, 4;
	add.s64 	%rd10, %rd3, %rd9;
	ld.shared.u32 	%r20, [%r13];
	atom.global.add.u32 	%r21, [%rd10], %r20;
	ret;

}
	// .globl	_Z23myhistogram256kernel_07PKjPjj
.visible .entry _Z23myhistogram256kernel_07PKjPjj(
	.param .u64 .ptr .align 1 _Z23myhistogram256kernel_07PKjPjj_param_0,
	.param .u64 .ptr .align 1 _Z23myhistogram256kernel_07PKjPjj_param_1,
	.param .u32 _Z23myhistogram256kernel_07PKjPjj_param_2
)
{
	.reg .pred 	%p<10>;
	.reg .b32 	%r<121>;
	.reg .b64 	%rd<105>;

	ld.param.u32 	%r18, [_Z23myhistogram256kernel_07PKjPjj_param_2];
	mov.u32 	%r1, %tid.x;
	shl.b32 	%r19, %r1, 2;
	mov.u32 	%r20, d_bin_data_shared;
	add.s32 	%r21, %r20, %r19;
	mov.b32 	%r22, 0;
	st.shared.u32 	[%r21], %r22;
	bar.sync 	0;
	setp.eq.s32 	%p1, %r18, 0;
	@%p1 bra 	$L__BB3_13;
	mov.u32 	%r24, %ctaid.x;
	mov.u32 	%r25, %nctaid.x;
	mov.u32 	%r26, %tid.y;
	mov.u32 	%r27, %ntid.y;
	mov.u32 	%r28, %ctaid.y;
	mad.lo.s32 	%r29, %r28, %r27, %r26;
	mad.lo.s32 	%r30, %r29, %r25, %r24;
	mov.u32 	%r31, %ntid.x;
	mul.lo.s32 	%r32, %r18, %r31;
	mad.lo.s32 	%r2, %r32, %r30, %r1;
	setp.lt.u32 	%p2, %r18, 8;
	mov.b32 	%r119, 0;
	@%p2 bra 	$L__BB3_5;
	and.b32  	%r34, %r18, -8;
	neg.s32 	%r115, %r34;
	mov.b32 	%r117, 1024;
	mov.u32 	%r116, %r2;
$L__BB3_3:
	.pragma "nounroll";
	ld.param.u64 	%rd102, [_Z23myhistogram256kernel_07PKjPjj_param_1];
	ld.param.u64 	%rd100, [_Z23myhistogram256kernel_07PKjPjj_param_0];
	cvta.to.global.u64 	%rd5, %rd100;
	mul.wide.u32 	%rd6, %r116, 4;
	add.s64 	%rd7, %rd5, %rd6;
	cvta.to.global.u64 	%rd8, %rd102;
	ld.global.u32 	%rd9, [%rd7];
	shl.b64 	%rd10, %rd9, 2;
	and.b64  	%rd11, %rd10, 1020;
	add.s64 	%rd12, %rd8, %rd11;
	atom.global.add.u32 	%r35, [%rd12], 1;
	atom.global.add.u32 	%r36, [%rd12], 1;
	atom.global.add.u32 	%r37, [%rd12], 1;
	atom.global.add.u32 	%r38, [%rd12], 1;
	add.s32 	%r39, %r116, 256;
	mul.wide.u32 	%rd13, %r39, 4;
	add.s64 	%rd14, %rd5, %rd13;
	ld.global.u32 	%rd15, [%rd14];
	shl.b64 	%rd16, %rd15, 2;
	and.b64  	%rd17, %rd16, 1020;
	add.s64 	%rd18, %rd8, %rd17;
	atom.global.add.u32 	%r40, [%rd18], 1;
	atom.global.add.u32 	%r41, [%rd18], 1;
	atom.global.add.u32 	%r42, [%rd18], 1;
	atom.global.add.u32 	%r43, [%rd18], 1;
	add.s32 	%r44, %r116, 512;
	mul.wide.u32 	%rd19, %r44, 4;
	add.s64 	%rd20, %rd5, %rd19;
	ld.global.u32 	%rd21, [%rd20];
	shl.b64 	%rd22, %rd21, 2;
	and.b64  	%rd23, %rd22, 1020;
	add.s64 	%rd24, %rd8, %rd23;
	atom.global.add.u32 	%r45, [%rd24], 1;
	atom.global.add.u32 	%r46, [%rd24], 1;
	atom.global.add.u32 	%r47, [%rd24], 1;
	atom.global.add.u32 	%r48, [%rd24], 1;
	add.s32 	%r49, %r116, 768;
	mul.wide.u32 	%rd25, %r49, 4;
	add.s64 	%rd26, %rd5, %rd25;
	ld.global.u32 	%rd27, [%rd26];
	shl.b64 	%rd28, %rd27, 2;
	and.b64  	%rd29, %rd28, 1020;
	add.s64 	%rd30, %rd8, %rd29;
	atom.global.add.u32 	%r50, [%rd30], 1;
	atom.global.add.u32 	%r51, [%rd30], 1;
	atom.global.add.u32 	%r52, [%rd30], 1;
	atom.global.add.u32 	%r53, [%rd30], 1;
	add.s32 	%r54, %r116, 1024;
	mul.wide.u32 	%rd31, %r54, 4;
	add.s64 	%rd32, %rd5, %rd31;
	ld.global.u32 	%rd33, [%rd32];
	shl.b64 	%rd34, %rd33, 2;
	and.b64  	%rd35, %rd34, 1020;
	add.s64 	%rd36, %rd8, %rd35;
	atom.global.add.u32 	%r55, [%rd36], 1;
	atom.global.add.u32 	%r56, [%rd36], 1;
	atom.global.add.u32 	%r57, [%rd36], 1;
	atom.global.add.u32 	%r58, [%rd36], 1;
	add.s32 	%r59, %r116, 1280;
	mul.wide.u32 	%rd37, %r59, 4;
	add.s64 	%rd38, %rd5, %rd37;
	ld.global.u32 	%rd39, [%rd38];
	shl.b64 	%rd40, %rd39, 2;
	and.b64  	%rd41, %rd40, 1020;
	add.s64 	%rd42, %rd8, %rd41;
	atom.global.add.u32 	%r60, [%rd42], 1;
	atom.global.add.u32 	%r61, [%rd42], 1;
	atom.global.add.u32 	%r62, [%rd42], 1;
	atom.global.add.u32 	%r63, [%rd42], 1;
	add.s32 	%r64, %r116, 1536;
	mul.wide.u32 	%rd43, %r64, 4;
	add.s64 	%rd44, %rd5, %rd43;
	ld.global.u32 	%rd45, [%rd44];
	shl.b64 	%rd46, %rd45, 2;
	and.b64  	%rd47, %rd46, 1020;
	add.s64 	%rd48, %rd8, %rd47;
	atom.global.add.u32 	%r65, [%rd48], 1;
	atom.global.add.u32 	%r66, [%rd48], 1;
	atom.global.add.u32 	%r67, [%rd48], 1;
	atom.global.add.u32 	%r68, [%rd48], 1;
	add.s32 	%r69, %r116, 1792;
	mul.wide.u32 	%rd49, %r69, 4;
	add.s64 	%rd50, %rd5, %rd49;
	ld.global.u32 	%rd51, [%rd50];
	shl.b64 	%rd52, %rd51, 2;
	and.b64  	%rd53, %rd52, 1020;
	add.s64 	%rd54, %rd8, %rd53;
	atom.global.add.u32 	%r70, [%rd54], 1;
	atom.global.add.u32 	%r71, [%rd54], 1;
	atom.global.add.u32 	%r72, [%rd54], 1;
	atom.global.add.u32 	%r73, [%rd54], 1;
	add.s32 	%r117, %r117, 2048;
	add.s32 	%r116, %r116, 2048;
	add.s32 	%r115, %r115, 8;
	setp.ne.s32 	%p3, %r115, 0;
	@%p3 bra 	$L__BB3_3;
	add.s32 	%r119, %r117, -1024;
$L__BB3_5:
	and.b32  	%r12, %r18, 7;
	setp.eq.s32 	%p4, %r12, 0;
	@%p4 bra 	$L__BB3_13;
	ld.param.u64 	%rd103, [_Z23myhistogram256kernel_07PKjPjj_param_1];
	ld.param.u64 	%rd101, [_Z23myhistogram256kernel_07PKjPjj_param_0];
	cvta.to.global.u64 	%rd1, %rd103;
	cvta.to.global.u64 	%rd2, %rd101;
	and.b32  	%r13, %r18, 3;
	setp.lt.u32 	%p5, %r12, 4;
	@%p5 bra 	$L__BB3_8;
	add.s32 	%r74, %r119, %r2;
	mul.wide.u32 	%rd55, %r74, 4;
	add.s64 	%rd56, %rd2, %rd55;
	ld.global.u32 	%rd57, [%rd56];
	shl.b64 	%rd58, %rd57, 2;
	and.b64  	%rd59, %rd58, 1020;
	add.s64 	%rd60, %rd1, %rd59;
	atom.global.add.u32 	%r75, [%rd60], 1;
	atom.global.add.u32 	%r76, [%rd60], 1;
	atom.global.add.u32 	%r77, [%rd60], 1;
	atom.global.add.u32 	%r78, [%rd60], 1;
	add.s32 	%r79, %r74, 256;
	mul.wide.u32 	%rd61, %r79, 4;
	add.s64 	%rd62, %rd2, %rd61;
	ld.global.u32 	%rd63, [%rd62];
	shl.b64 	%rd64, %rd63, 2;
	and.b64  	%rd65, %rd64, 1020;
	add.s64 	%rd66, %rd1, %rd65;
	atom.global.add.u32 	%r80, [%rd66], 1;
	atom.global.add.u32 	%r81, [%rd66], 1;
	atom.global.add.u32 	%r82, [%rd66], 1;
	atom.global.add.u32 	%r83, [%rd66], 1;
	add.s32 	%r84, %r74, 512;
	mul.wide.u32 	%rd67, %r84, 4;
	add.s64 	%rd68, %rd2, %rd67;
	ld.global.u32 	%rd69, [%rd68];
	shl.b64 	%rd70, %rd69, 2;
	and.b64  	%rd71, %rd70, 1020;
	add.s64 	%rd72, %rd1, %rd71;
	atom.global.add.u32 	%r85, [%rd72], 1;
	atom.global.add.u32 	%r86, [%rd72], 1;
	atom.global.add.u32 	%r87, [%rd72], 1;
	atom.global.add.u32 	%r88, [%rd72], 1;
	add.s32 	%r89, %r74, 768;
	mul.wide.u32 	%rd73, %r89, 4;
	add.s64 	%rd74, %rd2, %rd73;
	ld.global.u32 	%rd75, [%rd74];
	shl.b64 	%rd76, %rd75, 2;
	and.b64  	%rd77, %rd76, 1020;
	add.s64 	%rd78, %rd1, %rd77;
	atom.global.add.u32 	%r90, [%rd78], 1;
	atom.global.add.u32 	%r91, [%rd78], 1;
	atom.global.add.u32 	%r92, [%rd78], 1;
	atom.global.add.u32 	%r93, [%rd78], 1;
	add.s32 	%r119, %r119, 1024;
$L__BB3_8:
	setp.eq.s32 	%p6, %r13, 0;
	@%p6 bra 	$L__BB3_13;
	setp.eq.s32 	%p7, %r13, 1;
	@%p7 bra 	$L__BB3_11;
	add.s32 	%r94, %r119, %r2;
	mul.wide.u32 	%rd79, %r94, 4;
	add.s64 	%rd80, %rd2, %rd79;
	ld.global.u32 	%rd81, [%rd80];
	shl.b64 	%rd82, %rd81, 2;
	and.b64  	%rd83, %rd82, 1020;
	add.s64 	%rd84, %rd1, %rd83;
	atom.global.add.u32 	%r95, [%rd84], 1;
	atom.global.add.u32 	%r96, [%rd84], 1;
	atom.global.add.u32 	%r97, [%rd84], 1;
	atom.global.add.u32 	%r98, [%rd84], 1;
	add.s32 	%r99, %r94, 256;
	mul.wide.u32 	%rd85, %r99, 4;
	add.s64 	%rd86, %rd2, %rd85;
	ld.global.u32 	%rd87, [%rd86];
	shl.b64 	%rd88, %rd87, 2;
	and.b64  	%rd89, %rd88, 1020;
	add.s64 	%rd90, %rd1, %rd89;
	atom.global.add.u32 	%r100, [%rd90], 1;
	atom.global.add.u32 	%r101, [%rd90], 1;
	atom.global.add.u32 	%r102, [%rd90], 1;
	atom.global.add.u32 	%r103, [%rd90], 1;
	add.s32 	%r119, %r119, 512;
$L__BB3_11:
	and.b32  	%r104, %r18, 1;
	setp.eq.b32 	%p8, %r104, 1;
	not.pred 	%p9, %p8;
	@%p9 bra 	$L__BB3_13;
	add.s32 	%r105, %r119, %r2;
	mul.wide.u32 	%rd91, %r105, 4;
	add.s64 	%rd92, %rd2, %rd91;
	ld.global.u32 	%rd93, [%rd92];
	shl.b64 	%rd94, %rd93, 2;
	and.b64  	%rd95, %rd94, 1020;
	add.s64 	%rd96, %rd1, %rd95;
	atom.global.add.u32 	%r106, [%rd96], 1;
	atom.global.add.u32 	%r107, [%rd96], 1;
	atom.global.add.u32 	%r108, [%rd96], 1;
	atom.global.add.u32 	%r109, [%rd96], 1;
$L__BB3_13:
	ld.param.u64 	%rd104, [_Z23myhistogram256kernel_07PKjPjj_param_1];
	bar.sync 	0;
	cvta.to.global.u64 	%rd97, %rd104;
	mul.wide.u32 	%rd98, %r1, 4;
	add.s64 	%rd99, %rd97, %rd98;
	shl.b32 	%r110, %r1, 2;
	mov.u32 	%r111, d_bin_data_shared;
	add.s32 	%r112, %r111, %r110;
	ld.shared.u32 	%r113, [%r112];
	atom.global.add.u32 	%r114, [%rd99], %r113;
	ret;

}


// ===== COMPILED SASS (sm_100) =====

	.target	sm_100

	.elftype	@"ET_EXEC"


//--------------------- .note.nv.tkinfo           --------------------------
	.section	.note.nv.tkinfo,"",@"SHT_NOTE"
	.sectionflags	@"SHF_NOTE_NV_TKINFO"
	.tkinfo
        /*0018*/ 	.word	0x00000002
        /*0030*/ 	.string	""
        /*0030*/ 	.string	"ptxas"
        /*0030*/ 	.string	"Cuda compilation tools, release 13.0, V13.0.88"
        /*0030*/ 	.string	"Build cuda_13.0.r13.0/compiler.36424714_0"
        /*0030*/ 	.string	"-arch sm_100 -m 64 "



//--------------------- .note.nv.cuinfo           --------------------------
	.section	.note.nv.cuinfo,"",@"SHT_NOTE"
	.sectionflags	@"SHF_NOTE_NV_CUINFO"
        /*0018*/ 	.short	0x0002
        /*001a*/ 	.short	0x0064
        /*001c*/ 	.short	0x0082
	.zero		2


//--------------------- .nv.info                  --------------------------
	.section	.nv.info,"",@"SHT_CUDA_INFO"
	.align	4


	//----- nvinfo : EIATTR_REGCOUNT
	.align		4
        /*0000*/ 	.byte	0x04, 0x2f
        /*0002*/ 	.short	(.L_1 - .L_0)
	.align		4
.L_0:
        /*0004*/ 	.word	index@(_Z23myhistogram256kernel_01PKhPj)
        /*0008*/ 	.word	0x0000000a


	//----- nvinfo : EIATTR_FRAME_SIZE
	.align		4
.L_1:
        /*000c*/ 	.byte	0x04, 0x11
        /*000e*/ 	.short	(.L_3 - .L_2)
	.align		4
.L_2:
        /*0010*/ 	.word	index@(_Z23myhistogram256kernel_01PKhPj)
        /*0014*/ 	.word	0x00000000


	//----- nvinfo : EIATTR_REGCOUNT
	.align		4
.L_3:
        /*0018*/ 	.byte	0x04, 0x2f
        /*001a*/ 	.short	(.L_5 - .L_4)
	.align		4
.L_4:
        /*001c*/ 	.word	index@(_Z23myhistogram256kernel_02PKhPj)
        /*0020*/ 	.word	0x0000000a


	//----- nvinfo : EIATTR_FRAME_SIZE
	.align		4
.L_5:
        /*0024*/ 	.byte	0x04, 0x11
        /*0026*/ 	.short	(.L_7 - .L_6)
	.align		4
.L_6:
        /*0028*/ 	.word	index@(_Z23myhistogram256kernel_02PKhPj)
        /*002c*/ 	.word	0x00000000


	//----- nvinfo : EIATTR_REGCOUNT
	.align		4
.L_7:
        /*0030*/ 	.byte	0x04, 0x2f
        /*0032*/ 	.short	(.L_9 - .L_8)
	.align		4
.L_8:
        /*0034*/ 	.word	index@(_Z23myhistogram256kernel_03PKhPj)
        /*0038*/ 	.word	0x00000010


	//----- nvinfo : EIATTR_FRAME_SIZE
	.align		4
.L_9:
        /*003c*/ 	.byte	0x04, 0x11
        /*003e*/ 	.short	(.L_11 - .L_10)
	.align		4
.L_10:
        /*0040*/ 	.word	index@(_Z23myhistogram256kernel_03PKhPj)
        /*0044*/ 	.word	0x00000000


	//----- nvinfo : EIATTR_REGCOUNT
	.align		4
.L_11:
        /*0048*/ 	.byte	0x04, 0x2f
        /*004a*/ 	.short	(.L_13 - .L_12)
	.align		4
.L_12:
        /*004c*/ 	.word	index@(_Z23myhistogram256kernel_07PKjPjj)
        /*0050*/ 	.word	0x00000012


	//----- nvinfo : EIATTR_FRAME_SIZE
	.align		4
.L_13:
        /*0054*/ 	.byte	0x04, 0x11
        /*0056*/ 	.short	(.L_15 - .L_14)
	.align		4
.L_14:
        /*0058*/ 	.word	index@(_Z23myhistogram256kernel_07PKjPjj)
        /*005c*/ 	.word	0x00000000


	//----- nvinfo : EIATTR_MIN_STACK_SIZE
	.align		4
.L_15:
        /*0060*/ 	.byte	0x04, 0x12
        /*0062*/ 	.short	(.L_17 - .L_16)
	.align		4
.L_16:
        /*0064*/ 	.word	index@(_Z23myhistogram256kernel_07PKjPjj)
        /*0068*/ 	.word	0x00000000


	//----- nvinfo : EIATTR_MIN_STACK_SIZE
	.align		4
.L_17:
        /*006c*/ 	.byte	0x04, 0x12
        /*006e*/ 	.short	(.L_19 - .L_18)
	.align		4
.L_18:
        /*0070*/ 	.word	index@(_Z23myhistogram256kernel_03PKhPj)
        /*0074*/ 	.word	0x00000000


	//----- nvinfo : EIATTR_MIN_STACK_SIZE
	.align		4
.L_19:
        /*0078*/ 	.byte	0x04, 0x12
        /*007a*/ 	.short	(.L_21 - .L_20)
	.align		4
.L_20:
        /*007c*/ 	.word	index@(_Z23myhistogram256kernel_02PKhPj)
        /*0080*/ 	.word	0x00000000


	//----- nvinfo : EIATTR_MIN_STACK_SIZE
	.align		4
.L_21:
        /*0084*/ 	.byte	0x04, 0x12
        /*0086*/ 	.short	(.L_23 - .L_22)
	.align		4
.L_22:
        /*0088*/ 	.word	index@(_Z23myhistogram256kernel_01PKhPj)
        /*008c*/ 	.word	0x00000000
.L_23:


//--------------------- .nv.compat                --------------------------
	.section	.nv.compat,"",@"SHT_CUDA_COMPAT_INFO"
	.align	4
        /*0000*/ 	.byte	0x02, 0x09, 0x00, 0x00, 0x02, 0x02, 0x01, 0x00, 0x02, 0x05, 0x05, 0x00, 0x03, 0x07, 0x01, 0x01
        /*0010*/ 	.byte	0x02, 0x03, 0x00, 0x00, 0x02, 0x06, 0x01, 0x00, 0x04, 0x0b, 0x08, 0x00, 0x09, 0x00, 0x00, 0x00
        /*0020*/ 	.byte	0x00, 0x00, 0x00, 0x00


//--------------------- .nv.info._Z23myhistogram256kernel_07PKjPjj --------------------------
	.section	.nv.info._Z23myhistogram256kernel_07PKjPjj,"",@"SHT_CUDA_INFO"
	.sectionflags	@""
	.align	4


	//----- nvinfo : EIATTR_CUDA_API_VERSION
	.align		4
        /*0000*/ 	.byte	0x04, 0x37
        /*0002*/ 	.short	(.L_25 - .L_24)
.L_24:
        /*0004*/ 	.word	0x00000082


	//----- nvinfo : EIATTR_KPARAM_INFO
	.align		4
.L_25:
        /*0008*/ 	.byte	0x04, 0x17
        /*000a*/ 	.short	(.L_27 - .L_26)
.L_26:
        /*000c*/ 	.word	0x00000000
        /*0010*/ 	.short	0x0002
        /*0012*/ 	.short	0x0010
        /*0014*/ 	.byte	0x00, 0xf0, 0x11, 0x00


	//----- nvinfo : EIATTR_KPARAM_INFO
	.align		4
.L_27:
        /*0018*/ 	.byte	0x04, 0x17
        /*001a*/ 	.short	(.L_29 - .L_28)
.L_28:
        /*001c*/ 	.word	0x00000000
        /*0020*/ 	.short	0x0001
        /*0022*/ 	.short	0x0008
        /*0024*/ 	.byte	0x00, 0xf5, 0x21, 0x00


	//----- nvinfo : EIATTR_KPARAM_INFO
	.align		4
.L_29:
        /*0028*/ 	.byte	0x04, 0x17
        /*002a*/ 	.short	(.L_31 - .L_30)
.L_30:
        /*002c*/ 	.word	0x00000000
        /*0030*/ 	.short	0x0000
        /*0032*/ 	.short	0x0000
        /*0034*/ 	.byte	0x00, 0xf5, 0x21, 0x00


	//----- nvinfo : EIATTR_SPARSE_MMA_MASK
	.align		4
.L_31:
        /*0038*/ 	.byte	0x03, 0x50
        /*003a*/ 	.short	0x0000


	//----- nvinfo : EIATTR_MAXREG_COUNT
	.align		4
        /*003c*/ 	.byte	0x03, 0x1b
        /*003e*/ 	.short	0x00ff


	//----- nvinfo : EIATTR_NUM_BARRIERS
	.align		4
        /*0040*/ 	.byte	0x02, 0x4c
        /*0042*/ 	.byte	0x01
	.zero		1


	//----- nvinfo : EIATTR_MERCURY_ISA_VERSION
	.align		4
        /*0044*/ 	.byte	0x03, 0x5f
        /*0046*/ 	.short	0x0101


	//----- nvinfo : EIATTR_VRC_CTA_INIT_COUNT
	.align		4
        /*0048*/ 	.byte	0x02, 0x4a
	.zero		1
	.zero		1


	//----- nvinfo : EIATTR_EXIT_INSTR_OFFSETS
	.align		4
        /*004c*/ 	.byte	0x04, 0x1c
        /*004e*/ 	.short	(.L_33 - .L_32)


	//   ....[0]....
.L_32:
        /*0050*/ 	.word	0x00000e60


	//----- nvinfo : EIATTR_CBANK_PARAM_SIZE
	.align		4
.L_33:
        /*0054*/ 	.byte	0x03, 0x19
        /*0056*/ 	.short	0x0014


	//----- nvinfo : EIATTR_PARAM_CBANK
	.align		4
        /*0058*/ 	.byte	0x04, 0x0a
        /*005a*/ 	.short	(.L_35 - .L_34)
	.align		4
.L_34:
        /*005c*/ 	.word	index@(.nv.constant0._Z23myhistogram256kernel_07PKjPjj)
        /*0060*/ 	.short	0x0380
        /*0062*/ 	.short	0x0014


	//----- nvinfo : EIATTR_SW_WAR
	.align		4
.L_35:
        /*0064*/ 	.byte	0x04, 0x36
        /*0066*/ 	.short	(.L_37 - .L_36)
.L_36:
        /*0068*/ 	.word	0x00000008
.L_37:


//--------------------- .nv.info._Z23myhistogram256kernel_03PKhPj --------------------------
	.section	.nv.info._Z23myhistogram256kernel_03PKhPj,"",@"SHT_CUDA_INFO"
	.sectionflags	@""
	.align	4


	//----- nvinfo : EIATTR_CUDA_API_VERSION
	.align		4
        /*0000*/ 	.byte	0x04, 0x37
        /*0002*/ 	.short	(.L_39 - .L_38)
.L_38:
        /*0004*/ 	.word	0x00000082


	//----- nvinfo : EIATTR_KPARAM_INFO
	.align		4
.L_39:
        /*0008*/ 	.byte	0x04, 0x17
        /*000a*/ 	.short	(.L_41 - .L_40)
.L_40:
        /*000c*/ 	.word	0x00000000
        /*0010*/ 	.short	0x0001
        /*0012*/ 	.short	0x0008
        /*0014*/ 	.byte	0x00, 0xf5, 0x21, 0x00


	//----- nvinfo : EIATTR_KPARAM_INFO
	.align		4
.L_41:
        /*0018*/ 	.byte	0x04, 0x17
        /*001a*/ 	.short	(.L_43 - .L_42)
.L_42:
        /*001c*/ 	.word	0x00000000
        /*0020*/ 	.short	0x0000
        /*0022*/ 	.short	0x0000
        /*0024*/ 	.byte	0x00, 0xf5, 0x21, 0x00


	//----- nvinfo : EIATTR_SPARSE_MMA_MASK
	.align		4
.L_43:
        /*0028*/ 	.byte	0x03, 0x50
        /*002a*/ 	.short	0x0000


	//----- nvinfo : EIATTR_MAXREG_COUNT
	.align		4
        /*002c*/ 	.byte	0x03, 0x1b
        /*002e*/ 	.short	0x00ff


	//----- nvinfo : EIATTR_NUM_BARRIERS
	.align		4
        /*0030*/ 	.byte	0x02, 0x4c
        /*0032*/ 	.byte	0x01
	.zero		1


	//----- nvinfo : EIATTR_MERCURY_ISA_VERSION
	.align		4
        /*0034*/ 	.byte	0x03, 0x5f
        /*0036*/ 	.short	0x0101


	//----- nvinfo : EIATTR_VRC_CTA_INIT_COUNT
	.align		4
        /*0038*/ 	.byte	0x02, 0x4a
	.zero		1
	.zero		1


	//----- nvinfo : EIATTR_EXIT_INSTR_OFFSETS
	.align		4
        /*003c*/ 	.byte	0x04, 0x1c
        /*003e*/ 	.short	(.L_45 - .L_44)


	//   ....[0]....
.L_44:
        /*0040*/ 	.word	0x00000210


	//----- nvinfo : EIATTR_CBANK_PARAM_SIZE
	.align		4
.L_45:
        /*0044*/ 	.byte	0x03, 0x19
        /*0046*/ 	.short	0x0010


	//----- nvinfo : EIATTR_PARAM_CBANK
	.align		4
        /*0048*/ 	.byte	0x04, 0x0a
        /*004a*/ 	.short	(.L_47 - .L_46)
	.align		4
.L_46:
        /*004c*/ 	.word	index@(.nv.constant0._Z23myhistogram256kernel_03PKhPj)
        /*0050*/ 	.short	0x0380
        /*0052*/ 	.short	0x0010


	//----- nvinfo : EIATTR_SW_WAR
	.align		4
.L_47:
        /*0054*/ 	.byte	0x04, 0x36
        /*0056*/ 	.short	(.L_49 - .L_48)
.L_48:
        /*0058*/ 	.word	0x00000008
.L_49:


//--------------------- .nv.info._Z23myhistogram256kernel_02PKhPj --------------------------
	.section	.nv.info._Z23myhistogram256kernel_02PKhPj,"",@"SHT_CUDA_INFO"
	.sectionflags	@""
	.align	4


	//----- nvinfo : EIATTR_CUDA_API_VERSION
	.align		4
        /*0000*/ 	.byte	0x04, 0x37
        /*0002*/ 	.short	(.L_51 - .L_50)
.L_50:
        /*0004*/ 	.word	0x00000082


	//----- nvinfo : EIATTR_KPARAM_INFO
	.align		4
.L_51:
        /*0008*/ 	.byte	0x04, 0x17
        /*000a*/ 	.short	(.L_53 - .L_52)
.L_52:
        /*000c*/ 	.word	0x00000000
        /*0010*/ 	.short	0x0001
        /*0012*/ 	.short	0x0008
        /*0014*/ 	.byte	0x00, 0xf5, 0x21, 0x00


	//----- nvinfo : EIATTR_KPARAM_INFO
	.align		4
.L_53:
        /*0018*/ 	.byte	0x04, 0x17
        /*001a*/ 	.short	(.L_55 - .L_54)
.L_54:
        /*001c*/ 	.word	0x00000000
        /*0020*/ 	.short	0x0000
        /*0022*/ 	.short	0x0000
        /*0024*/ 	.byte	0x00, 0xf5, 0x21, 0x00


	//----- nvinfo : EIATTR_SPARSE_MMA_MASK
	.align		4
.L_55:
        /*0028*/ 	.byte	0x03, 0x50
        /*002a*/ 	.short	0x0000


	//----- nvinfo : EIATTR_MAXREG_COUNT
	.align		4
        /*002c*/ 	.byte	0x03, 0x1b
        /*002e*/ 	.short	0x00ff


	//----- nvinfo : EIATTR_MERCURY_ISA_VERSION
	.align		4
        /*0030*/ 	.byte	0x03, 0x5f
        /*0032*/ 	.short	0x0101


	//----- nvinfo : EIATTR_VRC_CTA_INIT_COUNT
	.align		4
        /*0034*/ 	.byte	0x02, 0x4a
	.zero		1
	.zero		1


	//----- nvinfo : EIATTR_EXIT_INSTR_OFFSETS
	.align		4
        /*0038*/ 	.byte	0x04, 0x1c
        /*003a*/ 	.short	(.L_57 - .L_56)


	//   ....[0]....
.L_56:
        /*003c*/ 	.word	0x00000170


	//----- nvinfo : EIATTR_CBANK_PARAM_SIZE
	.align		4
.L_57:
        /*0040*/ 	.byte	0x03, 0x19
        /*0042*/ 	.short	0x0010


	//----- nvinfo : EIATTR_PARAM_CBANK
	.align		4
        /*0044*/ 	.byte	0x04, 0x0a
        /*0046*/ 	.short	(.L_59 - .L_58)
	.align		4
.L_58:
        /*0048*/ 	.word	index@(.nv.constant0._Z23myhistogram256kernel_02PKhPj)
        /*004c*/ 	.short	0x0380
        /*004e*/ 	.short	0x0010


	//----- nvinfo : EIATTR_SW_WAR
	.align		4
.L_59:
        /*0050*/ 	.byte	0x04, 0x36
        /*0052*/ 	.short	(.L_61 - .L_60)
.L_60:
        /*0054*/ 	.word	0x00000008
.L_61:


//--------------------- .nv.info._Z23myhistogram256kernel_01PKhPj --------------------------
	.section	.nv.info._Z23myhistogram256kernel_01PKhPj,"",@"SHT_CUDA_INFO"
	.sectionflags	@""
	.align	4


	//----- nvinfo : EIATTR_CUDA_API_VERSION
	.align		4
        /*0000*/ 	.byte	0x04, 0x37
        /*0002*/ 	.short	(.L_63 - .L_62)
.L_62:
        /*0004*/ 	.word	0x00000082


	//----- nvinfo : EIATTR_KPARAM_INFO
	.align		4
.L_63:
        /*0008*/ 	.byte	0x04, 0x17
        /*000a*/ 	.short	(.L_65 - .L_64)
.L_64:
        /*000c*/ 	.word	0x00000000
        /*0010*/ 	.short	0x0001
        /*0012*/ 	.short	0x0008
        /*0014*/ 	.byte	0x00, 0xf5, 0x21, 0x00


	//----- nvinfo : EIATTR_KPARAM_INFO
	.align		4
.L_65:
        /*0018*/ 	.byte	0x04, 0x17
        /*001a*/ 	.short	(.L_67 - .L_66)
.L_66:
        /*001c*/ 	.word	0x00000000
        /*0020*/ 	.short	0x0000
        /*0022*/ 	.short	0x0000
        /*0024*/ 	.byte	0x00, 0xf5, 0x21, 0x00


	//----- nvinfo : EIATTR_SPARSE_MMA_MASK
	.align		4
.L_67:
        /*0028*/ 	.byte	0x03, 0x50
        /*002a*/ 	.short	0x0000


	//----- nvinfo : EIATTR_MAXREG_COUNT
	.align		4
        /*002c*/ 	.byte	0x03, 0x1b
        /*002e*/ 	.short	0x00ff


	//----- nvinfo : EIATTR_MERCURY_ISA_VERSION
	.align		4
        /*0030*/ 	.byte	0x03, 0x5f
        /*0032*/ 	.short	0x0101


	//----- nvinfo : EIATTR_VRC_CTA_INIT_COUNT
	.align		4
        /*0034*/ 	.byte	0x02, 0x4a
	.zero		1
	.zero		1


	//----- nvinfo : EIATTR_EXIT_INSTR_OFFSETS
	.align		4
        /*0038*/ 	.byte	0x04, 0x1c
        /*003a*/ 	.short	(.L_69 - .L_68)


	//   ....[0]....
.L_68:
        /*003c*/ 	.word	0x00000140


	//----- nvinfo : EIATTR_CBANK_PARAM_SIZE
	.align		4
.L_69:
        /*0040*/ 	.byte	0x03, 0x19
        /*0042*/ 	.short	0x0010


	//----- nvinfo : EIATTR_PARAM_CBANK
	.align		4
        /*0044*/ 	.byte	0x04, 0x0a
        /*0046*/ 	.short	(.L_71 - .L_70)
	.align		4
.L_70:
        /*0048*/ 	.word	index@(.nv.constant0._Z23myhistogram256kernel_01PKhPj)
        /*004c*/ 	.short	0x0380
        /*004e*/ 	.short	0x0010


	//----- nvinfo : EIATTR_SW_WAR
	.align		4
.L_71:
        /*0050*/ 	.byte	0x04, 0x36
        /*0052*/ 	.short	(.L_73 - .L_72)
.L_72:
        /*0054*/ 	.word	0x00000008
.L_73:


//--------------------- .nv.callgraph             --------------------------
	.section	.nv.callgraph,"",@"SHT_CUDA_CALLGRAPH"
	.align	4
	.sectionentsize	8
	.align		4
        /*0000*/ 	.word	0x00000000
	.align		4
        /*0004*/ 	.word	0xffffffff
	.align		4
        /*0008*/ 	.word	0x00000000
	.align		4
        /*000c*/ 	.word	0xfffffffe
	.align		4
        /*0010*/ 	.word	0x00000000
	.align		4
        /*0014*/ 	.word	0xfffffffd
	.align		4
        /*0018*/ 	.word	0x00000000
	.align		4
        /*001c*/ 	.word	0xfffffffc


//--------------------- .text._Z23myhistogram256kernel_07PKjPjj --------------------------
	.section	.text._Z23myhistogram256kernel_07PKjPjj,"ax",@progbits
	.align	128
        .global         _Z23myhistogram256kernel_07PKjPjj
        .type           _Z23myhistogram256kernel_07PKjPjj,@function
        .size           _Z23myhistogram256kernel_07PKjPjj,(.L_x_9 - _Z23myhistogram256kernel_07PKjPjj)
        .other          _Z23myhistogram256kernel_07PKjPjj,@"STO_CUDA_ENTRY STV_DEFAULT"
_Z23myhistogram256kernel_07PKjPjj:
.text._Z23myhistogram256kernel_07PKjPjj:
[----:B------:R-:W-:Y:S01]  /*0000*/  LDC R1, c[0x0][0x37c] ;  /* 0x0000df00ff017b82 */ /* 0x000fe20000000800 */
[----:B------:R-:W0:Y:S07]  /*0010*/  S2R R0, SR_TID.X ;  /* 0x0000000000007919 */ /* 0x000e2e0000002100 */
[----:B------:R-:W1:Y:S01]  /*0020*/  S2UR UR5, SR_CgaCtaId ;  /* 0x00000000000579c3 */ /* 0x000e620000008800 */
[----:B------:R-:W-:Y:S01]  /*0030*/  UMOV UR4, 0x400 ;  /* 0x0000040000047882 */ /* 0x000fe20000000000 */
[----:B------:R-:W2:Y:S01]  /*0040*/  LDCU UR6, c[0x0][0x390] ;  /* 0x00007200ff0677ac */ /* 0x000ea20008000800 */
[----:B------:R-:W3:Y:S01]  /*0050*/  LDCU.64 UR8, c[0x0][0x358] ;  /* 0x00006b00ff0877ac */ /* 0x000ee20008000a00 */
[----:B--2---:R-:W-:-:S02]  /*0060*/  UISETP.NE.AND UP0, UPT, UR6, URZ, UPT ;  /* 0x000000ff0600728c */ /* 0x004fc4000bf05270 */
[----:B-1----:R-:W-:-:S06]  /*0070*/  ULEA UR4, UR5, UR4, 0x18 ;  /* 0x0000000405047291 */ /* 0x002fcc000f8ec0ff */
[----:B0-----:R-:W-:-:S05]  /*0080*/  LEA R4, R0, UR4, 0x2 ;  /* 0x0000000400047c11 */ /* 0x001fca000f8e10ff */
[----:B------:R0:W-:Y:S01]  /*0090*/  STS [R4], RZ ;  /* 0x000000ff04007388 */ /* 0x0001e20000000800 */
[----:B------:R-:W-:Y:S06]  /*00a0*/  BAR.SYNC.DEFER_BLOCKING 0x0 ;  /* 0x0000000000007b1d */ /* 0x000fec0000010000 */
[----:B---3--:R-:W-:Y:S05]  /*00b0*/  BRA.U !UP0, `(.L_x_0) ;  /* 0x0000000d08547547 */ /* 0x008fea000b800000 */
[----:B------:R-:W1:Y:S01]  /*00c0*/  S2R R2, SR_TID.Y ;  /* 0x0000000000027919 */ /* 0x000e620000002200 */
[----:B------:R-:W2:Y:S01]  /*00d0*/  S2UR UR5, SR_CTAID.X ;  /* 0x00000000000579c3 */ /* 0x000ea20000002500 */
[----:B------:R-:W-:Y:S01]  /*00e0*/  UISETP.GE.U32.AND UP0, UPT, UR6, 0x8, UPT ;  /* 0x000000080600788c */ /* 0x000fe2000bf06070 */
[----:B------:R-:W1:Y:S06]  /*00f0*/  S2R R3, SR_CTAID.Y ;  /* 0x0000000000037919 */ /* 0x000e6c0000002600 */
[----:B------:R-:W2:Y:S01]  /*0100*/  LDC R5, c[0x0][0x370] ;  /* 0x0000dc00ff057b82 */ /* 0x000ea20000000800 */
[----:B------:R-:W1:Y:S01]  /*0110*/  LDCU UR7, c[0x0][0x364] ;  /* 0x00006c80ff0777ac */ /* 0x000e620008000800 */
[----:B------:R-:W3:Y:S02]  /*0120*/  LDCU UR4, c[0x0][0x360] ;  /* 0x00006c00ff0477ac */ /* 0x000ee40008000800 */
[----:B---3--:R-:W-:Y:S01]  /*0130*/  UIMAD UR4, UR4, UR6, URZ ;  /* 0x00000006040472a4 */ /* 0x008fe2000f8e02ff */
[----:B-1----:R-:W-:-:S04]  /*0140*/  IMAD R2, R3, UR7, R2 ;  /* 0x0000000703027c24 */ /* 0x002fc8000f8e0202 */
[----:B--2---:R-:W-:-:S04]  /*0150*/  IMAD R5, R2, R5, UR5 ;  /* 0x0000000502057e24 */ /* 0x004fc8000f8e0205 */
[----:B------:R-:W-:Y:S01]  /*0160*/  IMAD R5, R5, UR4, R0 ;  /* 0x0000000405057c24 */ /* 0x000fe2000f8e0200 */
[----:B------:R-:W-:Y:S01]  /*0170*/  UMOV UR4, URZ ;  /* 0x000000ff00047c82 */ /* 0x000fe20008000000 */
[----:B------:R-:W-:Y:S05]  /*0180*/  BRA.U !UP0, `(.L_x_1) ;  /* 0x0000000508907547 */ /* 0x000fea000b800000 */
[----:B------:R-:W1:Y:S01]  /*0190*/  LDC.64 R2, c[0x0][0x380] ;  /* 0x0000e000ff027b82 */ /* 0x000e620000000a00 */
[----:B------:R-:W-:Y:S01]  /*01a0*/  ULOP3.LUT UR4, UR6, 0xfffffff8, URZ, 0xc0, !UPT ;  /* 0xfffffff806047892 */ /* 0x000fe2000f8ec0ff */
[----:B------:R-:W-:Y:S01]  /*01b0*/  IMAD.MOV.U32 R7, RZ, RZ, R5 ;  /* 0x000000ffff077224 */ /* 0x000fe200078e0005 */
[----:B------:R-:W2:Y:S02]  /*01c0*/  LDCU.64 UR10, c[0x0][0x388] ;  /* 0x00007100ff0a77ac */ /* 0x000ea40008000a00 */
[----:B------:R-:W-:Y:S01]  /*01d0*/  UIADD3 UR4, UPT, UPT, -UR4, URZ, URZ ;  /* 0x000000ff04047290 */ /* 0x000fe2000fffe1ff */
[----:B------:R-:W-:-:S11]  /*01e0*/  UMOV UR5, 0x400 ;  /* 0x0000040000057882 */ /* 0x000fd60000000000 */
.L_x_2:
[----:B-1----:R-:W-:-:S06]  /*01f0*/  IMAD.WIDE.U32 R8, R7, 0x4, R2 ;  /* 0x0000000407087825 */ /* 0x002fcc00078e0002 */
[----:B------:R-:W3:Y:S01]  /*0200*/  LDG.E R8, desc[UR8][R8.64] ;  /* 0x0000000808087981 */ /* 0x000ee2000c1e1900 */
[----:B------:R-:W-:-:S05]  /*0210*/  IADD3 R13, PT, PT, R7, 0x100, RZ ;  /* 0x00000100070d7810 */ /* 0x000fca0007ffe0ff */
[----:B------:R-:W-:-:S04]  /*0220*/  IMAD.WIDE.U32 R12, R13, 0x4, R2 ;  /* 0x000000040d0c7825 */ /* 0x000fc800078e0002 */
[----:B---3--:R-:W-:-:S05]  /*0230*/  IMAD.SHL.U32 R6, R8, 0x4, RZ ;  /* 0x0000000408067824 */ /* 0x008fca00078e00ff */
[----:B------:R-:W-:-:S04]  /*0240*/  LOP3.LUT R6, R6, 0x3fc, RZ, 0xc0, !PT ;  /* 0x000003fc06067812 */ /* 0x000fc800078ec0ff */
[----:B--2---:R-:W-:Y:S01]  /*0250*/  IADD3 R10, P0, PT, R6, UR10, RZ ;  /* 0x0000000a060a7c10 */ /* 0x004fe2000ff1e0ff */
[----:B------:R-:W-:-:S04]  /*0260*/  IMAD.MOV.U32 R6, RZ, RZ, 0x1 ;  /* 0x00000001ff067424 */ /* 0x000fc800078e00ff */
[----:B------:R-:W-:-:S05]  /*0270*/  IMAD.X R11, RZ, RZ, UR11, P0 ;  /* 0x0000000bff0b7e24 */ /* 0x000fca00080e06ff */
[----:B------:R-:W-:Y:S04]  /*0280*/  REDG.E.ADD.STRONG.GPU desc[UR8][R10.64], R6 ;  /* 0x000000060a00798e */ /* 0x000fe8000c12e108 */
[----:B------:R-:W-:Y:S04]  /*0290*/  REDG.E.ADD.STRONG.GPU desc[UR8][R10.64], R6 ;  /* 0x000000060a00798e */ /* 0x000fe8000c12e108 */
[----:B------:R-:W-:Y:S04]  /*02a0*/  REDG.E.ADD.STRONG.GPU desc[UR8][R10.64], R6 ;  /* 0x000000060a00798e */ /* 0x000fe8000c12e108 */
[----:B------:R1:W-:Y:S04]  /*02b0*/  REDG.E.ADD.STRONG.GPU desc[UR8][R10.64], R6 ;  /* 0x000000060a00798e */ /* 0x0003e8000c12e108 */
[----:B------:R-:W2:Y:S01]  /*02c0*/  LDG.E R12, desc[UR8][R12.64] ;  /* 0x000000080c0c7981 */ /* 0x000ea2000c1e1900 */
[----:B------:R-:W-:-:S04]  /*02d0*/  VIADD R15, R7, 0x200 ;  /* 0x00000200070f7836 */ /* 0x000fc80000000000 */
[----:B------:R-:W-:Y:S01]  /*02e0*/  IMAD.WIDE.U32 R14, R15, 0x4, R2 ;  /* 0x000000040f0e7825 */ /* 0x000fe200078e0002 */
[----:B--2---:R-:W-:-:S04]  /*02f0*/  SHF.L.U32 R8, R12, 0x2, RZ ;  /* 0x000000020c087819 */ /* 0x004fc800000006ff */
[----:B------:R-:W-:-:S04]  /*0300*/  LOP3.LUT R8, R8, 0x3fc, RZ, 0xc0, !PT ;  /* 0x000003fc08087812 */ /* 0x000fc800078ec0ff */
[----:B------:R-:W-:-:S05]  /*0310*/  IADD3 R8, P0, PT, R8, UR10, RZ ;  /* 0x0000000a08087c10 */ /* 0x000fca000ff1e0ff */
[----:B------:R-:W-:-:S05]  /*0320*/  IMAD.X R9, RZ, RZ, UR11, P0 ;  /* 0x0000000bff097e24 */ /* 0x000fca00080e06ff */
[----:B------:R-:W-:Y:S04]  /*0330*/  REDG.E.ADD.STRONG.GPU desc[UR8][R8.64], R6 ;  /* 0x000000060800798e */ /* 0x000fe8000c12e108 */
[----:B------:R-:W-:Y:S04]  /*0340*/  REDG.E.ADD.STRONG.GPU desc[UR8][R8.64], R6 ;  /* 0x000000060800798e */ /* 0x000fe8000c12e108 */
[----:B------:R-:W-:Y:S04]  /*0350*/  REDG.E.ADD.STRONG.GPU desc[UR8][R8.64], R6 ;  /* 0x000000060800798e */ /* 0x000fe8000c12e108 */
[----:B------:R2:W-:Y:S04]  /*0360*/  REDG.E.ADD.STRONG.GPU desc[UR8][R8.64], R6 ;  /* 0x000000060800798e */ /* 0x0005e8000c12e108 */
[----:B------:R-:W1:Y:S01]  /*0370*/  LDG.E R14, desc[UR8][R14.64] ;  /* 0x000000080e0e7981 */ /* 0x000e62000c1e1900 */
[----:B------:R-:W-:-:S04]  /*0380*/  VIADD R13, R7, 0x300 ;  /* 0x00000300070d7836 */ /* 0x000fc80000000000 */
[----:B------:R-:W-:Y:S01]  /*0390*/  IMAD.WIDE.U32 R12, R13, 0x4, R2 ;  /* 0x000000040d0c7825 */ /* 0x000fe200078e0002 */
[----:B-1----:R-:W-:-:S04]  /*03a0*/  SHF.L.U32 R10, R14, 0x2, RZ ;  /* 0x000000020e0a7819 */ /* 0x002fc800000006ff */
[----:B------:R-:W-:-:S04]  /*03b0*/  LOP3.LUT R10, R10, 0x3fc, RZ, 0xc0, !PT ;  /* 0x000003fc0a0a7812 */ /* 0x000fc800078ec0ff */
[----:B------:R-:W-:-:S05]  /*03c0*/  IADD3 R10, P0, PT, R10, UR10, RZ ;  /* 0x0000000a0a0a7c10 */ /* 0x000fca000ff1e0ff */
        /* <DEDUP_REMOVED lines=45> */
[----:B------:R3:W-:Y:S04]  /*06a0*/  REDG.E.ADD.STRONG.GPU desc[UR8][R10.64], R6 ;  /* 0x000000060a00798e */ /* 0x0007e8000c12e108 */
[----:B------:R3:W-:Y:S04]  /*06b0*/  REDG.E.ADD.STRONG.GPU desc[UR8][R10.64], R6 ;  /* 0x000000060a00798e */ /* 0x0007e8000c12e108 */
[----:B------:R3:W-:Y:S04]  /*06c0*/  REDG.E.ADD.STRONG.GPU desc[UR8][R10.64], R6 ;  /* 0x000000060a00798e */ /* 0x0007e8000c12e108 */
[----:B------:R3:W-:Y:S04]  /*06d0*/  REDG.E.ADD.STRONG.GPU desc[UR8][R10.64], R6 ;  /* 0x000000060a00798e */ /* 0x0007e8000c12e108 */
[----:B------:R-:W2:Y:S02]  /*06e0*/  LDG.E R12, desc[UR8][R12.64] ;  /* 0x000000080c0c7981 */ /* 0x000ea4000c1e1900 */
[----:B--2---:R-:W-:-:S04]  /*06f0*/  SHF.L.U32 R8, R12, 0x2, RZ ;  /* 0x000000020c087819 */ /* 0x004fc800000006ff */
[----:B------:R-:W-:-:S04]  /*0700*/  LOP3.LUT R8, R8, 0x3fc, RZ, 0xc0, !PT ;  /* 0x000003fc08087812 */ /* 0x000fc800078ec0ff */
[----:B------:R-:W-:-:S05]  /*0710*/  IADD3 R8, P0, PT, R8, UR10, RZ ;  /* 0x0000000a08087c10 */ /* 0x000fca000ff1e0ff */
[----:B------:R-:W-:-:S05]  /*0720*/  IMAD.X R9, RZ, RZ, UR11, P0 ;  /* 0x0000000bff097e24 */ /* 0x000fca00080e06ff */
[----:B------:R3:W-:Y:S04]  /*0730*/  REDG.E.ADD.STRONG.GPU desc[UR8][R8.64], R6 ;  /* 0x000000060800798e */ /* 0x0007e8000c12e108 */
[----:B------:R3:W-:Y:S04]  /*0740*/  REDG.E.ADD.STRONG.GPU desc[UR8][R8.64], R6 ;  /* 0x000000060800798e */ /* 0x0007e8000c12e108 */
[----:B------:R3:W-:Y:S04]  /*0750*/  REDG.E.ADD.STRONG.GPU desc[UR8][R8.64], R6 ;  /* 0x000000060800798e */ /* 0x0007e8000c12e108 */
[----:B------:R3:W-:Y:S01]  /*0760*/  REDG.E.ADD.STRONG.GPU desc[UR8][R8.64], R6 ;  /* 0x000000060800798e */ /* 0x0007e2000c12e108 */
[----:B------:R-:W-:Y:S01]  /*0770*/  UIADD3 UR4, UPT, UPT, UR4, 0x8, URZ ;  /* 0x0000000804047890 */ /* 0x000fe2000fffe0ff */
[----:B------:R-:W-:Y:S01]  /*0780*/  VIADD R7, R7, 0x800 ;  /* 0x0000080007077836 */ /* 0x000fe20000000000 */
[----:B------:R-:W-:-:S02]  /*0790*/  UIADD3 UR5, UPT, UPT, UR5, 0x800, URZ ;  /* 0x0000080005057890 */ /* 0x000fc4000fffe0ff */
[----:B------:R-:W-:-:S09]  /*07a0*/  UISETP.NE.AND UP0, UPT, UR4, URZ, UPT ;  /* 0x000000ff0400728c */ /* 0x000fd2000bf05270 */
[----:B---3--:R-:W-:Y:S05]  /*07b0*/  BRA.U UP0, `(.L_x_2) ;  /* 0xfffffff9008c7547 */ /* 0x008fea000b83ffff */
[----:B------:R-:W-:-:S12]  /*07c0*/  UIADD3 UR4, UPT, UPT, UR5, -0x400, URZ ;  /* 0xfffffc0005047890 */ /* 0x000fd8000fffe0ff */
.L_x_1:
[----:B------:R-:W-:-:S09]  /*07d0*/  ULOP3.LUT UP0, UR5, UR6, 0x7, URZ, 0xc0, !UPT ;  /* 0x0000000706057892 */ /* 0x000fd2000f80c0ff */
[----:B------:R-:W-:Y:S05]  /*07e0*/  BRA.U !UP0, `(.L_x_0) ;  /* 0x0000000508887547 */ /* 0x000fea000b800000 */
[----:B------:R-:W-:Y:S02]  /*07f0*/  UISETP.GE.U32.AND UP0, UPT, UR5, 0x4, UPT ;  /* 0x000000040500788c */ /* 0x000fe4000bf06070 */
[----:B------:R-:W-:-:S04]  /*0800*/  ULOP3.LUT UR7, UR6, 0x3, URZ, 0xc0, !UPT ;  /* 0x0000000306077892 */ /* 0x000fc8000f8ec0ff */
[----:B------:R-:W-:-:S03]  /*0810*/  UISETP.NE.AND UP1, UPT, UR7, URZ, UPT ;  /* 0x000000ff0700728c */ /* 0x000fc6000bf25270 */
[----:B------:R-:W-:Y:S08]  /*0820*/  BRA.U !UP0, `(.L_x_3) ;  /* 0x0000000108c07547 */ /* 0x000ff0000b800000 */
[----:B------:R-:W1:Y:S01]  /*0830*/  LDC.64 R2, c[0x0][0x380] ;  /* 0x0000e000ff027b82 */ /* 0x000e620000000a00 */
[----:B------:R-:W-:Y:S01]  /*0840*/  IADD3 R7, PT, PT, R5, UR4, RZ ;  /* 0x0000000405077c10 */ /* 0x000fe2000fffe0ff */
[----:B------:R-:W2:Y:S04]  /*0850*/  LDCU.64 UR10, c[0x0][0x388] ;  /* 0x00007100ff0a77ac */ /* 0x000ea80008000a00 */
[----:B-1----:R-:W-:-:S06]  /*0860*/  IMAD.WIDE.U32 R8, R7, 0x4, R2 ;  /* 0x0000000407087825 */ /* 0x002fcc00078e0002 */
[----:B------:R-:W3:Y:S01]  /*0870*/  LDG.E R8, desc[UR8][R8.64] ;  /* 0x0000000808087981 */ /* 0x000ee2000c1e1900 */
[----:B------:R-:W-:-:S04]  /*0880*/  VIADD R13, R7, 0x100 ;  /* 0x00000100070d7836 */ /* 0x000fc80000000000 */
[----:B------:R-:W-:-:S04]  /*0890*/  IMAD.WIDE.U32 R12, R13, 0x4, R2 ;  /* 0x000000040d0c7825 */ /* 0x000fc800078e0002 */
[----:B---3--:R-:W-:-:S05]  /*08a0*/  IMAD.SHL.U32 R6, R8, 0x4, RZ ;  /* 0x0000000408067824 */ /* 0x008fca00078e00ff */
[----:B------:R-:W-:-:S04]  /*08b0*/  LOP3.LUT R6, R6, 0x3fc, RZ, 0xc0, !PT ;  /* 0x000003fc06067812 */ /* 0x000fc800078ec0ff */
[----:B--2---:R-:W-:Y:S01]  /*08c0*/  IADD3 R10, P0, PT, R6, UR10, RZ ;  /* 0x0000000a060a7c10 */ /* 0x004fe2000ff1e0ff */
[----:B------:R-:W-:-:S03]  /*08d0*/  IMAD.MOV.U32 R6, RZ, RZ, 0x1 ;  /* 0x00000001ff067424 */ /* 0x000fc600078e00ff */
[----:B------:R-:W-:-:S05]  /*08e0*/  IADD3.X R11, PT, PT, RZ, UR11, RZ, P0, !PT ;  /* 0x0000000bff0b7c10 */ /* 0x000fca00087fe4ff */
        /* <DEDUP_REMOVED lines=9> */
[----:B------:R-:W-:-:S04]  /*0980*/  IADD3 R8, P0, PT, R8, UR10, RZ ;  /* 0x0000000a08087c10 */ /* 0x000fc8000ff1e0ff */
[----:B------:R-:W-:-:S05]  /*0990*/  IADD3.X R9, PT, PT, RZ, UR11, RZ, P0, !PT ;  /* 0x0000000bff097c10 */ /* 0x000fca00087fe4ff */
[----:B------:R-:W-:Y:S04]  /*09a0*/  REDG.E.ADD.STRONG.GPU desc[UR8][R8.64], R6 ;  /* 0x000000060800798e */ /* 0x000fe8000c12e108 */
[----:B------:R-:W-:Y:S04]  /*09b0*/  REDG.E.ADD.STRONG.GPU desc[UR8][R8.64], R6 ;  /* 0x000000060800798e */ /* 0x000fe8000c12e108 */
[----:B------:R-:W-:Y:S04]  /*09c0*/  REDG.E.ADD.STRONG.GPU desc[UR8][R8.64], R6 ;  /* 0x000000060800798e */ /* 0x000fe8000c12e108 */
[----:B------:R2:W-:Y:S04]  /*09d0*/  REDG.E.ADD.STRONG.GPU desc[UR8][R8.64], R6 ;  /* 0x000000060800798e */ /* 0x0005e8000c12e108 */
[----:B------:R-:W1:Y:S01]  /*09e0*/  LDG.E R14, desc[UR8][R14.64] ;  /* 0x000000080e0e7981 */ /* 0x000e62000c1e1900 */
[----:B------:R-:W-:-:S05]  /*09f0*/  IADD3 R7, PT, PT, R7, 0x300, RZ ;  /* 0x0000030007077810 */ /* 0x000fca0007ffe0ff */
[----:B------:R-:W-:-:S04]  /*0a00*/  IMAD.WIDE.U32 R2, R7, 0x4, R2 ;  /* 0x0000000407027825 */ /* 0x000fc800078e0002 */
[----:B-1----:R-:W-:-:S05]  /*0a10*/  IMAD.SHL.U32 R10, R14, 0x4, RZ ;  /* 0x000000040e0a7824 */ /* 0x002fca00078e00ff */
[----:B------:R-:W-:-:S04]  /*0a20*/  LOP3.LUT R10, R10, 0x3fc, RZ, 0xc0, !PT ;  /* 0x000003fc0a0a7812 */ /* 0x000fc800078ec0ff */
[----:B------:R-:W-:-:S05]  /*0a30*/  IADD3 R10, P0, PT, R10, UR10, RZ ;  /* 0x0000000a0a0a7c10 */ /* 0x000fca000ff1e0ff */
[----:B------:R-:W-:-:S05]  /*0a40*/  IMAD.X R11, RZ, RZ, UR11, P0 ;  /* 0x0000000bff0b7e24 */ /* 0x000fca00080e06ff */
[----:B------:R1:W-:Y:S04]  /*0a50*/  REDG.E.ADD.STRONG.GPU desc[UR8][R10.64], R6 ;  /* 0x000000060a00798e */ /* 0x0003e8000c12e108 */
[----:B------:R1:W-:Y:S04]  /*0a60*/  REDG.E.ADD.STRONG.GPU desc[UR8][R10.64], R6 ;  /* 0x000000060a00798e */ /* 0x0003e8000c12e108 */
[----:B------:R1:W-:Y:S04]  /*0a70*/  REDG.E.ADD.STRONG.GPU desc[UR8][R10.64], R6 ;  /* 0x000000060a00798e */ /* 0x0003e8000c12e108 */
[----:B------:R1:W-:Y:S04]  /*0a80*/  REDG.E.ADD.STRONG.GPU desc[UR8][R10.64], R6 ;  /* 0x000000060a00798e */ /* 0x0003e8000c12e108 */
[----:B------:R-:W3:Y:S02]  /*0a90*/  LDG.E R2, desc[UR8][R2.64] ;  /* 0x0000000802027981 */ /* 0x000ee4000c1e1900 */
[----:B---3--:R-:W-:-:S04]  /*0aa0*/  SHF.L.U32 R7, R2, 0x2, RZ ;  /* 0x0000000202077819 */ /* 0x008fc800000006ff */
[----:B------:R-:W-:-:S04]  /*0ab0*/  LOP3.LUT R7, R7, 0x3fc, RZ, 0xc0, !PT ;  /* 0x000003fc07077812 */ /* 0x000fc800078ec0ff */
[----:B--2---:R-:W-:-:S05]  /*0ac0*/  IADD3 R8, P0, PT, R7, UR10, RZ ;  /* 0x0000000a07087c10 */ /* 0x004fca000ff1e0ff */
[----:B------:R-:W-:-:S05]  /*0ad0*/  IMAD.X R9, RZ, RZ, UR11, P0 ;  /* 0x0000000bff097e24 */ /* 0x000fca00080e06ff */
[----:B------:R1:W-:Y:S04]  /*0ae0*/  REDG.E.ADD.STRONG.GPU desc[UR8][R8.64], R6 ;  /* 0x000000060800798e */ /* 0x0003e8000c12e108 */
[----:B------:R1:W-:Y:S04]  /*0af0*/  REDG.E.ADD.STRONG.GPU desc[UR8][R8.64], R6 ;  /* 0x000000060800798e */ /* 0x0003e8000c12e108 */
[----:B------:R1:W-:Y:S04]  /*0b00*/  REDG.E.ADD.STRONG.GPU desc[UR8][R8.64], R6 ;  /* 0x000000060800798e */ /* 0x0003e8000c12e108 */
[----:B------:R1:W-:Y:S01]  /*0b10*/  REDG.E.ADD.STRONG.GPU desc[UR8][R8.64], R6 ;  /* 0x000000060800798e */ /* 0x0003e2000c12e108 */
[----:B------:R-:W-:-:S12]  /*0b20*/  UIADD3 UR4, UPT, UPT, UR4, 0x400, URZ ;  /* 0x0000040004047890 */ /* 0x000fd8000fffe0ff */
.L_x_3:
[----:B------:R-:W-:Y:S05]  /*0b30*/  BRA.U !UP1, `(.L_x_0) ;  /* 0x0000000109b47547 */ /* 0x000fea000b800000 */
[----:B------:R-:W-:Y:S02]  /*0b40*/  UISETP.NE.AND UP0, UPT, UR7, 0x1, UPT ;  /* 0x000000010700788c */ /* 0x000fe4000bf05270 */
[----:B------:R-:W-:-:S04]  /*0b50*/  ULOP3.LUT UR5, UR6, 0x1, URZ, 0xc0, !UPT ;  /* 0x0000000106057892 */ /* 0x000fc8000f8ec0ff */
[----:B------:R-:W-:-:S03]  /*0b60*/  UISETP.NE.U32.AND UP1, UPT, UR5, 0x1, UPT ;  /* 0x000000010500788c */ /* 0x000fc6000bf25070 */
[----:B------:R-:W-:Y:S08]  /*0b70*/  BRA.U !UP0, `(.L_x_4) ;  /* 0x0000000108687547 */ /* 0x000ff0000b800000 */
[----:B-1----:R-:W1:Y:S01]  /*0b80*/  LDC.64 R6, c[0x0][0x380] ;  /* 0x0000e000ff067b82 */ /* 0x002e620000000a00 */
[----:B------:R-:W-:Y:S01]  /*0b90*/  IADD3 R3, PT, PT, R5, UR4, RZ ;  /* 0x0000000405037c10 */ /* 0x000fe2000fffe0ff */
[----:B------:R-:W2:Y:S04]  /*0ba0*/  LDCU.64 UR6, c[0x0][0x388] ;  /* 0x00007100ff0677ac */ /* 0x000ea80008000a00 */
[----:B-1----:R-:W-:-:S06]  /*0bb0*/  IMAD.WIDE.U32 R8, R3, 0x4, R6 ;  /* 0x0000000403087825 */ /* 0x002fcc00078e0006 */
[----:B------:R-:W3:Y:S01]  /*0bc0*/  LDG.E R8, desc[UR8][R8.64] ;  /* 0x0000000808087981 */ /* 0x000ee2000c1e1900 */
[----:B------:R-:W-:Y:S01]  /*0bd0*/  IADD3 R11, PT, PT, R3, 0x100, RZ ;  /* 0x00000100030b7810 */ /* 0x000fe20007ffe0ff */
[----:B------:R-:W-:-:S04]  /*0be0*/  HFMA2 R13, -RZ, RZ, 0, 5.9604644775390625e-08 ;  /* 0x00000001ff0d7431 */ /* 0x000fc800000001ff */
[----:B------:R-:W-:-:S04]  /*0bf0*/  IMAD.WIDE.U32 R10, R11, 0x4, R6 ;  /* 0x000000040b0a7825 */ /* 0x000fc800078e0006 */
[----:B---3--:R-:W-:-:S05]  /*0c00*/  IMAD.SHL.U32 R2, R8, 0x4, RZ ;  /* 0x0000000408027824 */ /* 0x008fca00078e00ff */
[----:B------:R-:W-:-:S04]  /*0c10*/  LOP3.LUT R2, R2, 0x3fc, RZ, 0xc0, !PT ;  /* 0x000003fc02027812 */ /* 0x000fc800078ec0ff */
[----:B--2---:R-:W-:-:S05]  /*0c20*/  IADD3 R2, P0, PT, R2, UR6, RZ ;  /* 0x0000000602027c10 */ /* 0x004fca000ff1e0ff */
[----:B------:R-:W-:-:S05]  /*0c30*/  IMAD.X R3, RZ, RZ, UR7, P0 ;  /* 0x00000007ff037e24 */ /* 0x000fca00080e06ff */
[----:B------:R2:W-:Y:S04]  /*0c40*/  REDG.E.ADD.STRONG.GPU desc[UR8][R2.64], R13 ;  /* 0x0000000d0200798e */ /* 0x0005e8000c12e108 */
[----:B------:R2:W-:Y:S04]  /*0c50*/  REDG.E.ADD.STRONG.GPU desc[UR8][R2.64], R13 ;  /* 0x0000000d0200798e */ /* 0x0005e8000c12e108 */
[----:B------:R2:W-:Y:S04]  /*0c60*/  REDG.E.ADD.STRONG.GPU desc[UR8][R2.64], R13 ;  /* 0x0000000d0200798e */ /* 0x0005e8000c12e108 */
[----:B------:R2:W-:Y:S04]  /*0c70*/  REDG.E.ADD.STRONG.GPU desc[UR8][R2.64], R13 ;  /* 0x0000000d0200798e */ /* 0x0005e8000c12e108 */
[----:B------:R-:W3:Y:S02]  /*0c80*/  LDG.E R10, desc[UR8][R10.64] ;  /* 0x000000080a0a7981 */ /* 0x000ee4000c1e1900 */
[----:B---3--:R-:W-:-:S05]  /*0c90*/  IMAD.SHL.U32 R6, R10, 0x4, RZ ;  /* 0x000000040a067824 */ /* 0x008fca00078e00ff */
[----:B------:R-:W-:-:S04]  /*0ca0*/  LOP3.LUT R6, R6, 0x3fc, RZ, 0xc0, !PT ;  /* 0x000003fc06067812 */ /* 0x000fc800078ec0ff */
[----:B------:R-:W-:-:S04]  /*0cb0*/  IADD3 R6, P0, PT, R6, UR6, RZ ;  /* 0x0000000606067c10 */ /* 0x000fc8000ff1e0ff */
[----:B------:R-:W-:-:S05]  /*0cc0*/  IADD3.X R7, PT, PT, RZ, UR7, RZ, P0, !PT ;  /* 0x00000007ff077c10 */ /* 0x000fca00087fe4ff */
[----:B------:R2:W-:Y:S04]  /*0cd0*/  REDG.E.ADD.STRONG.GPU desc[UR8][R6.64], R13 ;  /* 0x0000000d0600798e */ /* 0x0005e8000c12e108 */
[----:B------:R2:W-:Y:S04]  /*0ce0*/  REDG.E.ADD.STRONG.GPU desc[UR8][R6.64], R13 ;  /* 0x0000000d0600798e */ /* 0x0005e8000c12e108 */
[----:B------:R2:W-:Y:S04]  /*0cf0*/  REDG.E.ADD.STRONG.GPU desc[UR8][R6.64], R13 ;  /* 0x0000000d0600798e */ /* 0x0005e8000c12e108 */
[----:B------:R2:W-:Y:S01]  /*0d00*/  REDG.E.ADD.STRONG.GPU desc[UR8][R6.64], R13 ;  /* 0x0000000d0600798e */ /* 0x0005e2000c12e108 */
[----:B------:R-:W-:-:S12]  /*0d10*/  UIADD3 UR4, UPT, UPT, UR4, 0x200, URZ ;  /* 0x0000020004047890 */ /* 0x000fd8000fffe0ff */
.L_x_4:
[----:B------:R-:W-:Y:S05]  /*0d20*/  BRA.U UP1, `(.L_x_0) ;  /* 0x0000000101387547 */ /* 0x000fea000b800000 */
[----:B--2---:R-:W2:Y:S01]  /*0d30*/  LDC.64 R2, c[0x0][0x380] ;  /* 0x0000e000ff027b82 */ /* 0x004ea20000000a00 */
[----:B------:R-:W-:Y:S01]  /*0d40*/  VIADD R5, R5, UR4 ;  /* 0x0000000405057c36 */ /* 0x000fe20008000000 */
[----:B------:R-:W1:Y:S03]  /*0d50*/  LDCU.64 UR4, c[0x0][0x388] ;  /* 0x00007100ff0477ac */ /* 0x000e660008000a00 */
[----:B--2---:R-:W-:-:S06]  /*0d60*/  IMAD.WIDE.U32 R2, R5, 0x4, R2 ;  /* 0x0000000405027825 */ /* 0x004fcc00078e0002 */
[----:B------:R-:W2:Y:S02]  /*0d70*/  LDG.E R2, desc[UR8][R2.64] ;  /* 0x0000000802027981 */ /* 0x000ea4000c1e1900 */
[----:B--2---:R-:W-:-:S04]  /*0d80*/  SHF.L.U32 R5, R2, 0x2, RZ ;  /* 0x0000000202057819 */ /* 0x004fc800000006ff */
[----:B------:R-:W-:-:S04]  /*0d90*/  LOP3.LUT R5, R5, 0x3fc, RZ, 0xc0, !PT ;  /* 0x000003fc05057812 */ /* 0x000fc800078ec0ff */
[----:B-1----:R-:W-:Y:S02]  /*0da0*/  IADD3 R6, P0, PT, R5, UR4, RZ ;  /* 0x0000000405067c10 */ /* 0x002fe4000ff1e0ff */
[----:B------:R-:W-:-:S03]  /*0db0*/  MOV R5, 0x1 ;  /* 0x0000000100057802 */ /* 0x000fc60000000f00 */
[----:B------:R-:W-:-:S05]  /*0dc0*/  IMAD.X R7, RZ, RZ, UR5, P0 ;  /* 0x00000005ff077e24 */ /* 0x000fca00080e06ff */
[----:B------:R3:W-:Y:S04]  /*0dd0*/  REDG.E.ADD.STRONG.GPU desc[UR8][R6.64], R5 ;  /* 0x000000050600798e */ /* 0x0007e8000c12e108 */
[----:B------:R3:W-:Y:S04]  /*0de0*/  REDG.E.ADD.STRONG.GPU desc[UR8][R6.64], R5 ;  /* 0x000000050600798e */ /* 0x0007e8000c12e108 */
[----:B------:R3:W-:Y:S04]  /*0df0*/  REDG.E.ADD.STRONG.GPU desc[UR8][R6.64], R5 ;  /* 0x000000050600798e */ /* 0x0007e8000c12e108 */
[----:B------:R3:W-:Y:S02]  /*0e00*/  REDG.E.ADD.STRONG.GPU desc[UR8][R6.64], R5 ;  /* 0x000000050600798e */ /* 0x0007e4000c12e108 */
.L_x_0:
[----:B------:R-:W-:Y:S08]  /*0e10*/  BAR.SYNC.DEFER_BLOCKING 0x0 ;  /* 0x0000000000007b1d */ /* 0x000ff00000010000 */
[----:B--2---:R-:W2:Y:S01]  /*0e20*/  LDC.64 R2, c[0x0][0x388] ;  /* 0x0000e200ff027b82 */ /* 0x004ea20000000a00 */
[----:B---3--:R-:W3:Y:S01]  /*0e30*/  LDS R5, [R4] ;  /* 0x0000000004057984 */ /* 0x008ee20000000800 */
[----:B--2---:R-:W-:-:S05]  /*0e40*/  IMAD.WIDE.U32 R2, R0, 0x4, R2 ;  /* 0x0000000400027825 */ /* 0x004fca00078e0002 */
[----:B---3--:R-:W-:Y:S01]  /*0e50*/  REDG.E.ADD.STRONG.GPU desc[UR8][R2.64], R5 ;  /* 0x000000050200798e */ /* 0x008fe2000c12e108 */
[----:B------:R-:W-:Y:S05]  /*0e60*/  EXIT ;  /* 0x000000000000794d */ /* 0x000fea0003800000 */
.L_x_5:
[----:B------:R-:W-:-:S00]  /*0e70*/  BRA `(.L_x_5) ;  /* 0xfffffffc00fc7947 */ /* 0x000fc0000383ffff */
[----:B------:R-:W-:-:S00]  /*0e80*/  NOP ;  /* 0x0000000000007918 */ /* 0x000fc00000000000 */
[----:B------:R-:W-:-:S00]  /*0e90*/  NOP ;  /* 0x0000000000007918 */ /* 0x000fc00000000000 */
[----:B------:R-:W-:-:S00]  /*0ea0*/  NOP ;  /* 0x0000000000007918 */ /* 0x000fc00000000000 */
[----:B------:R-:W-:-:S00]  /*0eb0*/  NOP ;  /* 0x0000000000007918 */ /* 0x000fc00000000000 */
[----:B------:R-:W-:-:S00]  /*0ec0*/  NOP ;  /* 0x0000000000007918 */ /* 0x000fc00000000000 */
[----:B------:R-:W-:-:S00]  /*0ed0*/  NOP ;  /* 0x0000000000007918 */ /* 0x000fc00000000000 */
[----:B------:R-:W-:-:S00]  /*0ee0*/  NOP ;  /* 0x0000000000007918 */ /* 0x000fc00000000000 */
[----:B------:R-:W-:-:S00]  /*0ef0*/  NOP ;  /* 0x0000000000007918 */ /* 0x000fc00000000000 */
.L_x_9:


//--------------------- .text._Z23myhistogram256kernel_03PKhPj --------------------------
	.section	.text._Z23myhistogram256kernel_03PKhPj,"ax",@progbits
	.align	128
        .global         _Z23myhistogram256kernel_03PKhPj
        .type           _Z23myhistogram256kernel_03PKhPj,@function
        .size           _Z23myhistogram256kernel_03PKhPj,(.L_x_10 - _Z23myhistogram256kernel_03PKhPj)
        .other          _Z23myhistogram256kernel_03PKhPj,@"STO_CUDA_ENTRY STV_DEFAULT"
_Z23myhistogram256kernel_03PKhPj:
.text._Z23myhistogram256kernel_03PKhPj:
[----:B------:R-:W-:Y:S01]  /*0000*/  LDC R1, c[0x0][0x37c] ;  /* 0x0000df00ff017b82 */ /* 0x000fe20000000800 */
[----:B------:R-:W0:Y:S01]  /*0010*/  S2R R3, SR_TID.Y ;  /* 0x0000000000037919 */ /* 0x000e220000002200 */
[----:B------:R-:W1:Y:S06]  /*0020*/  LDCU UR5, c[0x0][0x360] ;  /* 0x00006c00ff0577ac */ /* 0x000e6c0008000800 */
[----:B------:R-:W0:Y:S01]  /*0030*/  S2UR UR6, SR_CTAID.Y ;  /* 0x00000000000679c3 */ /* 0x000e220000002600 */
[----:B------:R-:W1:Y:S01]  /*0040*/  S2R R11, SR_TID.X ;  /* 0x00000000000b7919 */ /* 0x000e620000002100 */
[----:B------:R-:W2:Y:S06]  /*0050*/  LDCU.64 UR8, c[0x0][0x380] ;  /* 0x00007000ff0877ac */ /* 0x000eac0008000a00 */
[----:B------:R-:W0:Y:S08]  /*0060*/  LDC R0, c[0x0][0x364] ;  /* 0x0000d900ff007b82 */ /* 0x000e300000000800 */
[----:B------:R-:W3:Y:S08]  /*0070*/  S2UR UR4, SR_CTAID.X ;  /* 0x00000000000479c3 */ /* 0x000ef00000002500 */
[----:B------:R-:W3:Y:S01]  /*0080*/  LDC R5, c[0x0][0x370] ;  /* 0x0000dc00ff057b82 */ /* 0x000ee20000000800 */
[----:B0-----:R-:W-:Y:S01]  /*0090*/  IMAD R0, R0, UR6, R3 ;  /* 0x0000000600007c24 */ /* 0x001fe2000f8e0203 */
[----:B------:R-:W0:Y:S06]  /*00a0*/  LDCU.64 UR6, c[0x0][0x358] ;  /* 0x00006b00ff0677ac */ /* 0x000e2c0008000a00 */
[----:B------:R-:W4:Y:S01]  /*00b0*/  LDC.64 R6, c[0x0][0x388] ;  /* 0x0000e200ff067b82 */ /* 0x000f220000000a00 */
[----:B---3--:R-:W-:-:S04]  /*00c0*/  IMAD R0, R0, R5, UR4 ;  /* 0x0000000400007e24 */ /* 0x008fc8000f8e0205 */
[----:B-1----:R-:W-:-:S05]  /*00d0*/  IMAD R0, R0, UR5, R11 ;  /* 0x0000000500007c24 */ /* 0x002fca000f8e020b */
[----:B--2---:R-:W-:-:S04]  /*00e0*/  IADD3 R4, P0, PT, R0, UR8, RZ ;  /* 0x0000000800047c10 */ /* 0x004fc8000ff1e0ff */
[----:B------:R-:W-:-:S05]  /*00f0*/  IADD3.X R5, PT, PT, RZ, UR9, RZ, P0, !PT ;  /* 0x00000009ff057c10 */ /* 0x000fca00087fe4ff */
[----:B0-----:R4:W2:Y:S01]  /*0100*/  LDG.E.U8 R3, desc[UR6][R4.64] ;  /* 0x0000000604037981 */ /* 0x0018a2000c1e1100 */
[----:B------:R-:W0:Y:S01]  /*0110*/  S2UR UR5, SR_CgaCtaId ;  /* 0x00000000000579c3 */ /* 0x000e220000008800 */
[----:B------:R-:W-:Y:S01]  /*0120*/  UMOV UR4, 0x400 ;  /* 0x0000040000047882 */ /* 0x000fe20000000000 */
[----:B------:R-:W-:Y:S01]  /*0130*/  HFMA2 R13, -RZ, RZ, 0, 5.9604644775390625e-08 ;  /* 0x00000001ff0d7431 */ /* 0x000fe200000001ff */
[----:B0-----:R-:W-:-:S06]  /*0140*/  ULEA UR4, UR5, UR4, 0x18 ;  /* 0x0000000405047291 */ /* 0x001fcc000f8ec0ff */
[----:B------:R-:W-:-:S05]  /*0150*/  LEA R0, R11, UR4, 0x2 ;  /* 0x000000040b007c11 */ /* 0x000fca000f8e10ff */
[----:B------:R-:W-:Y:S01]  /*0160*/  STS [R0], RZ ;  /* 0x000000ff00007388 */ /* 0x000fe20000000800 */
[--C-:B----4-:R-:W-:Y:S01]  /*0170*/  IMAD.WIDE.U32 R4, R11, 0x4, R6.reuse ;  /* 0x000000040b047825 */ /* 0x110fe200078e0006 */
[----:B------:R-:W-:Y:S03]  /*0180*/  BAR.SYNC.DEFER_BLOCKING 0x0 ;  /* 0x0000000000007b1d */ /* 0x000fe60000010000 */
[----:B--2---:R-:W-:-:S05]  /*0190*/  IMAD.WIDE.U32 R2, R3, 0x4, R6 ;  /* 0x0000000403027825 */ /* 0x004fca00078e0006 */
[----:B------:R-:W-:Y:S04]  /*01a0*/  REDG.E.ADD.STRONG.GPU desc[UR6][R2.64], R13 ;  /* 0x0000000d0200798e */ /* 0x000fe8000c12e106 */
[----:B------:R-:W-:Y:S04]  /*01b0*/  REDG.E.ADD.STRONG.GPU desc[UR6][R2.64], R13 ;  /* 0x0000000d0200798e */ /* 0x000fe8000c12e106 */
[----:B------:R-:W-:Y:S04]  /*01c0*/  REDG.E.ADD.STRONG.GPU desc[UR6][R2.64], R13 ;  /* 0x0000000d0200798e */ /* 0x000fe8000c12e106 */
[----:B------:R-:W-:Y:S01]  /*01d0*/  REDG.E.ADD.STRONG.GPU desc[UR6][R2.64], R13 ;  /* 0x0000000d0200798e */ /* 0x000fe2000c12e106 */
[----:B------:R-:W-:Y:S06]  /*01e0*/  BAR.SYNC.DEFER_BLOCKING 0x0 ;  /* 0x0000000000007b1d */ /* 0x000fec0000010000 */
[----:B------:R-:W0:Y:S04]  /*01f0*/  LDS R9, [R0] ;  /* 0x0000000000097984 */ /* 0x000e280000000800 */
[----:B0-----:R-:W-:Y:S01]  /*0200*/  REDG.E.ADD.STRONG.GPU desc[UR6][R4.64], R9 ;  /* 0x000000090400798e */ /* 0x001fe2000c12e106 */
[----:B------:R-:W-:Y:S05]  /*0210*/  EXIT ;  /* 0x000000000000794d */ /* 0x000fea0003800000 */
.L_x_6:
        /* <DEDUP_REMOVED lines=14> */
.L_x_10:


//--------------------- .text._Z23myhistogram256kernel_02PKhPj --------------------------
	.section	.text._Z23myhistogram256kernel_02PKhPj,"ax",@progbits
	.align	128
        .global         _Z23myhistogram256kernel_02PKhPj
        .type           _Z23myhistogram256kernel_02PKhPj,@function
        .size           _Z23myhistogram256kernel_02PKhPj,(.L_x_11 - _Z23myhistogram256kernel_02PKhPj)
        .other          _Z23myhistogram256kernel_02PKhPj,@"STO_CUDA_ENTRY STV_DEFAULT"
_Z23myhistogram256kernel_02PKhPj:
.text._Z23myhistogram256kernel_02PKhPj:
        /* <DEDUP_REMOVED lines=9> */
[----:B0-----:R-:W-:-:S04]  /*0090*/  IMAD R0, R0, UR5, R5 ;  /* 0x0000000500007c24 */ /* 0x001fc8000f8e0205 */
[----:B---3--:R-:W-:Y:S01]  /*00a0*/  IMAD R0, R0, R7, UR4 ;  /* 0x0000000400007e24 */ /* 0x008fe2000f8e0207 */
[----:B------:R-:W0:Y:S03]  /*00b0*/  LDCU.64 UR4, c[0x0][0x358] ;  /* 0x00006b00ff0477ac */ /* 0x000e260008000a00 */
[----:B-1----:R-:W-:Y:S02]  /*00c0*/  IMAD R0, R0, UR6, R3 ;  /* 0x0000000600007c24 */ /* 0x002fe4000f8e0203 */
[----:B------:R-:W1:Y:S03]  /*00d0*/  LDC.64 R2, c[0x0][0x388] ;  /* 0x0000e200ff027b82 */ /* 0x000e660000000a00 */
[----:B--2---:R-:W-:-:S04]  /*00e0*/  IADD3 R4, P0, PT, R0, UR8, RZ ;  /* 0x0000000800047c10 */ /* 0x004fc8000ff1e0ff */
[----:B------:R-:W-:-:S06]  /*00f0*/  IADD3.X R5, PT, PT, RZ, UR9, RZ, P0, !PT ;  /* 0x00000009ff057c10 */ /* 0x000fcc00087fe4ff */
[----:B0-----:R-:W1:Y:S01]  /*0100*/  LDG.E.U8 R5, desc[UR4][R4.64] ;  /* 0x0000000404057981 */ /* 0x001e62000c1e1100 */
[----:B------:R-:W-:Y:S02]  /*0110*/  HFMA2 R7, -RZ, RZ, 0, 5.9604644775390625e-08 ;  /* 0x00000001ff077431 */ /* 0x000fe400000001ff */
[----:B-1----:R-:W-:-:S05]  /*0120*/  IMAD.WIDE.U32 R2, R5, 0x4, R2 ;  /* 0x0000000405027825 */ /* 0x002fca00078e0002 */
[----:B------:R-:W-:Y:S04]  /*0130*/  REDG.E.ADD.STRONG.GPU desc[UR4][R2.64], R7 ;  /* 0x000000070200798e */ /* 0x000fe8000c12e104 */
[----:B------:R-:W-:Y:S04]  /*0140*/  REDG.E.ADD.STRONG.GPU desc[UR4][R2.64], R7 ;  /* 0x000000070200798e */ /* 0x000fe8000c12e104 */
[----:B------:R-:W-:Y:S04]  /*0150*/  REDG.E.ADD.STRONG.GPU desc[UR4][R2.64], R7 ;  /* 0x000000070200798e */ /* 0x000fe8000c12e104 */
[----:B------:R-:W-:Y:S01]  /*0160*/  REDG.E.ADD.STRONG.GPU desc[UR4][R2.64], R7 ;  /* 0x000000070200798e */ /* 0x000fe2000c12e104 */
[----:B------:R-:W-:Y:S05]  /*0170*/  EXIT ;  /* 0x000000000000794d */ /* 0x000fea0003800000 */
.L_x_7:
        /* <DEDUP_REMOVED lines=16> */
.L_x_11:


//--------------------- .text._Z23myhistogram256kernel_01PKhPj --------------------------
	.section	.text._Z23myhistogram256kernel_01PKhPj,"ax",@progbits
	.align	128
        .global         _Z23myhistogram256kernel_01PKhPj
        .type           _Z23myhistogram256kernel_01PKhPj,@function
        .size           _Z23myhistogram256kernel_01PKhPj,(.L_x_12 - _Z23myhistogram256kernel_01PKhPj)
        .other          _Z23myhistogram256kernel_01PKhPj,@"STO_CUDA_ENTRY STV_DEFAULT"
_Z23myhistogram256kernel_01PKhPj:
.text._Z23myhistogram256kernel_01PKhPj:
        /* <DEDUP_REMOVED lines=19> */
[----:B------:R-:W-:Y:S01]  /*0130*/  REDG.E.ADD.STRONG.GPU desc[UR4][R2.64], R7 ;  /* 0x000000070200798e */ /* 0x000fe2000c12e104 */
[----:B------:R-:W-:Y:S05]  /*0140*/  EXIT ;  /* 0x000000000000794d */ /* 0x000fea0003800000 */
.L_x_8:
        /* <DEDUP_REMOVED lines=11> */
.L_x_12:


//--------------------- .nv.shared._Z23myhistogram256kernel_07PKjPjj --------------------------
	.section	.nv.shared._Z23myhistogram256kernel_07PKjPjj,"aw",@nobits
	.sectionflags	@""
	.align	4
.nv.shared._Z23myhistogram256kernel_07PKjPjj:
	.zero		2048


//--------------------- .nv.shared.reserved.0     --------------------------
	.section	.nv.shared.reserved.0,"aw",@nobits
	.weak		__nv_reservedSMEM_offset_0_alias
	.size		__nv_reservedSMEM_offset_0_alias, 0, 64
	.other		__nv_reservedSMEM_offset_0_alias,@"STO_CUDA_RESERVED_SHARED STV_DEFAULT"
__nv_reservedSMEM_offset_0_alias:
	.zero		0
	.zero		64


//--------------------- .nv.shared._Z23myhistogram256kernel_03PKhPj --------------------------
	.section	.nv.shared._Z23myhistogram256kernel_03PKhPj,"aw",@nobits
	.sectionflags	@""
	.align	4
.nv.shared._Z23myhistogram256kernel_03PKhPj:
	.zero		2048


//--------------------- .nv.constant0._Z23myhistogram256kernel_07PKjPjj --------------------------
	.section	.nv.constant0._Z23myhistogram256kernel_07PKjPjj,"a",@progbits
	.sectionflags	@""
	.align	4
.nv.constant0._Z23myhistogram256kernel_07PKjPjj:
	.zero		916


//--------------------- .nv.constant0._Z23myhistogram256kernel_03PKhPj --------------------------
	.section	.nv.constant0._Z23myhistogram256kernel_03PKhPj,"a",@progbits
	.sectionflags	@""
	.align	4
.nv.constant0._Z23myhistogram256kernel_03PKhPj:
	.zero		912


//--------------------- .nv.constant0._Z23myhistogram256kernel_02PKhPj --------------------------
	.section	.nv.constant0._Z23myhistogram256kernel_02PKhPj,"a",@progbits
	.sectionflags	@""
	.align	4
.nv.constant0._Z23myhistogram256kernel_02PKhPj:
	.zero		912


//--------------------- .nv.constant0._Z23myhistogram256kernel_01PKhPj --------------------------
	.section	.nv.constant0._Z23myhistogram256kernel_01PKhPj,"a",@progbits
	.sectionflags	@""
	.align	4
.nv.constant0._Z23myhistogram256kernel_01PKhPj:
	.zero		912


//--------------------- SYMBOLS --------------------------

	.type		.nv.reservedSmem.offset0,@object
	.size		.nv.reservedSmem.offset0,0x4
	.type		.nv.reservedSmem.cap,@object
	.size		.nv.reservedSmem.cap,0x4
